//
// Generated by NVIDIA NVVM Compiler
//
// Compiler Build ID: CL-36424714
// Cuda compilation tools, release 13.0, V13.0.88
// Based on NVVM 20.0.0
//

.version 9.0
.target sm_100
.address_size 64

	// .globl	_Z10point_testPiPfS0_S0_S0_
.extern .shared .align 16 .b8 shared_array[];

.visible .entry _Z10point_testPiPfS0_S0_S0_(
	.param .u64 .ptr .align 1 _Z10point_testPiPfS0_S0_S0__param_0,
	.param .u64 .ptr .align 1 _Z10point_testPiPfS0_S0_S0__param_1,
	.param .u64 .ptr .align 1 _Z10point_testPiPfS0_S0_S0__param_2,
	.param .u64 .ptr .align 1 _Z10point_testPiPfS0_S0_S0__param_3,
	.param .u64 .ptr .align 1 _Z10point_testPiPfS0_S0_S0__param_4
)
{
	.reg .pred 	%p<2>;
	.reg .b32 	%r<5>;
	.reg .b32 	%f<7>;
	.reg .b64 	%rd<15>;

	ld.param.u64 	%rd2, [_Z10point_testPiPfS0_S0_S0__param_1];
	ld.param.u64 	%rd3, [_Z10point_testPiPfS0_S0_S0__param_2];
	ld.param.u64 	%rd4, [_Z10point_testPiPfS0_S0_S0__param_3];
	ld.param.u64 	%rd1, [_Z10point_testPiPfS0_S0_S0__param_4];
	cvta.to.global.u64 	%rd5, %rd4;
	cvta.to.global.u64 	%rd6, %rd3;
	cvta.to.global.u64 	%rd7, %rd2;
	mov.u32 	%r2, %ntid.x;
	mov.u32 	%r1, %ctaid.x;
	mov.u32 	%r3, %tid.x;
	mad.lo.s32 	%r4, %r2, %r1, %r3;
	mul.wide.u32 	%rd8, %r4, 4;
	add.s64 	%rd9, %rd7, %rd8;
	ld.global.f32 	%f1, [%rd9];
	add.s64 	%rd10, %rd6, %rd8;
	ld.global.f32 	%f2, [%rd10];
	mul.f32 	%f3, %f2, %f2;
	fma.rn.f32 	%f4, %f1, %f1, %f3;
	add.s64 	%rd11, %rd5, %rd8;
	st.global.f32 	[%rd11], %f4;
	bar.sync 	0;
	ld.global.f32 	%f5, [%rd11];
	setp.geu.f32 	%p1, %f5, 0f3F800000;
	@%p1 bra 	$L__BB0_2;
	cvta.to.global.u64 	%rd12, %rd1;
	mul.wide.u32 	%rd13, %r1, 4;
	add.s64 	%rd14, %rd12, %rd13;
	atom.global.add.f32 	%f6, [%rd14], 0f3F800000;
$L__BB0_2:
	ret;

}
	// .globl	_Z14area_reductionPf
.visible .entry _Z14area_reductionPf(
	.param .u64 .ptr .align 1 _Z14area_reductionPf_param_0
)
{
	.reg .pred 	%p<5>;
	.reg .b32 	%r<11>;
	.reg .b32 	%f<5>;
	.reg .b64 	%rd<10>;

	ld.param.u64 	%rd6, [_Z14area_reductionPf_param_0];
	cvta.to.global.u64 	%rd1, %rd6;
	mov.u32 	%r3, %tid.x;
	cvt.u64.u32 	%rd2, %r3;
	mul.wide.u32 	%rd7, %r3, 4;
	add.s64 	%rd8, %rd1, %rd7;
	ld.global.f32 	%f1, [%rd8];
	shl.b32 	%r4, %r3, 2;
	mov.u32 	%r5, shared_array;
	add.s32 	%r1, %r5, %r4;
	st.shared.f32 	[%r1], %f1;
	bar.sync 	0;
	mov.u32 	%r2, %ntid.x;
	setp.lt.u32 	%p1, %r2, 2;
	@%p1 bra 	$L__BB1_5;
	shr.u32 	%r6, %r2, 1;
	cvt.u64.u32 	%rd9, %r6;
$L__BB1_2:
	setp.le.u64 	%p2, %rd9, %rd2;
	@%p2 bra 	$L__BB1_4;
	cvt.u32.u64 	%r7, %rd9;
	shl.b32 	%r8, %r7, 2;
	add.s32 	%r9, %r1, %r8;
	ld.shared.f32 	%f2, [%r9];
	atom.shared.add.f32 	%f3, [%r1], %f2;
$L__BB1_4:
	bar.sync 	0;
	shr.u64 	%rd5, %rd9, 1;
	setp.gt.u64 	%p3, %rd9, 1;
	mov.u64 	%rd9, %rd5;
	@%p3 bra 	$L__BB1_2;
$L__BB1_5:
	cvt.u32.u64 	%r10, %rd2;
	bar.sync 	0;
	setp.ne.s32 	%p4, %r10, 0;
	@%p4 bra 	$L__BB1_7;
	ld.shared.f32 	%f4, [shared_array];
	st.global.f32 	[%rd1], %f4;
$L__BB1_7:
	ret;

}


// ===== COMPILED SASS (sm_100) =====

	.target	sm_100

	.elftype	@"ET_EXEC"


//--------------------- .note.nv.tkinfo           --------------------------
	.section	.note.nv.tkinfo,"",@"SHT_NOTE"
	.sectionflags	@"SHF_NOTE_NV_TKINFO"
	.tkinfo
        /*0018*/ 	.word	0x00000002
        /*0030*/ 	.string	""
        /*0030*/ 	.string	"ptxas"
        /*0030*/ 	.string	"Cuda compilation tools, release 13.0, V13.0.88"
        /*0030*/ 	.string	"Build cuda_13.0.r13.0/compiler.36424714_0"
        /*0030*/ 	.string	"-arch sm_100 -m 64 "



//--------------------- .note.nv.cuinfo           --------------------------
	.section	.note.nv.cuinfo,"",@"SHT_NOTE"
	.sectionflags	@"SHF_NOTE_NV_CUINFO"
        /*0018*/ 	.short	0x0002
        /*001a*/ 	.short	0x0064
        /*001c*/ 	.short	0x0082
	.zero		2


//--------------------- .nv.info                  --------------------------
	.section	.nv.info,"",@"SHT_CUDA_INFO"
	.align	4


	//----- nvinfo : EIATTR_REGCOUNT
	.align		4
        /*0000*/ 	.byte	0x04, 0x2f
        /*0002*/ 	.short	(.L_1 - .L_0)
	.align		4
.L_0:
        /*0004*/ 	.word	index@(_Z10point_testPiPfS0_S0_S0_)
        /*0008*/ 	.word	0x00000010


	//----- nvinfo : EIATTR_FRAME_SIZE
	.align		4
.L_1:
        /*000c*/ 	.byte	0x04, 0x11
        /*000e*/ 	.short	(.L_3 - .L_2)
	.align		4
.L_2:
        /*0010*/ 	.word	index@(_Z10point_testPiPfS0_S0_S0_)
        /*0014*/ 	.word	0x00000000


	//----- nvinfo : EIATTR_REGCOUNT
	.align		4
.L_3:
        /*0018*/ 	.byte	0x04, 0x2f
        /*001a*/ 	.short	(.L_5 - .L_4)
	.align		4
.L_4:
        /*001c*/ 	.word	index@(_Z14area_reductionPf)
        /*0020*/ 	.word	0x0000000e


	//----- nvinfo : EIATTR_FRAME_SIZE
	.align		4
.L_5:
        /*0024*/ 	.byte	0x04, 0x11
        /*0026*/ 	.short	(.L_7 - .L_6)
	.align		4
.L_6:
        /*0028*/ 	.word	index@(_Z14area_reductionPf)
        /*002c*/ 	.word	0x00000000


	//----- nvinfo : EIATTR_MIN_STACK_SIZE
	.align		4
.L_7:
        /*0030*/ 	.byte	0x04, 0x12
        /*0032*/ 	.short	(.L_9 - .L_8)
	.align		4
.L_8:
        /*0034*/ 	.word	index@(_Z14area_reductionPf)
        /*0038*/ 	.word	0x00000000


	//----- nvinfo : EIATTR_MIN_STACK_SIZE
	.align		4
.L_9:
        /*003c*/ 	.byte	0x04, 0x12
        /*003e*/ 	.short	(.L_11 - .L_10)
	.align		4
.L_10:
        /*0040*/ 	.word	index@(_Z10point_testPiPfS0_S0_S0_)
        /*0044*/ 	.word	0x00000000
.L_11:


//--------------------- .nv.compat                --------------------------
	.section	.nv.compat,"",@"SHT_CUDA_COMPAT_INFO"
	.align	4
        /*0000*/ 	.byte	0x02, 0x09, 0x00, 0x00, 0x02, 0x02, 0x01, 0x00, 0x02, 0x05, 0x05, 0x00, 0x03, 0x07, 0x01, 0x01
        /*0010*/ 	.byte	0x02, 0x03, 0x00, 0x00, 0x02, 0x06, 0x01, 0x00, 0x04, 0x0b, 0x08, 0x00, 0x01, 0x00, 0x00, 0x00
        /*0020*/ 	.byte	0x00, 0x00, 0x00, 0x00


//--------------------- .nv.info._Z14area_reductionPf --------------------------
	.section	.nv.info._Z14area_reductionPf,"",@"SHT_CUDA_INFO"
	.sectionflags	@""
	.align	4


	//----- nvinfo : EIATTR_CUDA_API_VERSION
	.align		4
        /*0000*/ 	.byte	0x04, 0x37
        /*0002*/ 	.short	(.L_13 - .L_12)
.L_12:
        /*0004*/ 	.word	0x00000082


	//----- nvinfo : EIATTR_KPARAM_INFO
	.align		4
.L_13:
        /*0008*/ 	.byte	0x04, 0x17
        /*000a*/ 	.short	(.L_15 - .L_14)
.L_14:
        /*000c*/ 	.word	0x00000000
        /*0010*/ 	.short	0x0000
        /*0012*/ 	.short	0x0000
        /*0014*/ 	.byte	0x00, 0xf5, 0x21, 0x00


	//----- nvinfo : EIATTR_SPARSE_MMA_MASK
	.align		4
.L_15:
        /*0018*/ 	.byte	0x03, 0x50
        /*001a*/ 	.short	0x0000


	//----- nvinfo : EIATTR_MAXREG_COUNT
	.align		4
        /*001c*/ 	.byte	0x03, 0x1b
        /*001e*/ 	.short	0x00ff


	//----- nvinfo : EIATTR_NUM_BARRIERS
	.align		4
        /*0020*/ 	.byte	0x02, 0x4c
        /*0022*/ 	.byte	0x01
	.zero		1


	//----- nvinfo : EIATTR_MERCURY_ISA_VERSION
	.align		4
        /*0024*/ 	.byte	0x03, 0x5f
        /*0026*/ 	.short	0x0101


	//----- nvinfo : EIATTR_VRC_CTA_INIT_COUNT
	.align		4
        /*0028*/ 	.byte	0x02, 0x4a
	.zero		1
	.zero		1


	//----- nvinfo : EIATTR_EXIT_INSTR_OFFSETS
	.align		4
        /*002c*/ 	.byte	0x04, 0x1c
        /*002e*/ 	.short	(.L_17 - .L_16)


	//   ....[0]....
.L_16:
        /*0030*/ 	.word	0x00000270


	//   ....[1]....
        /*0034*/ 	.word	0x000002e0


	//----- nvinfo : EIATTR_CRS_STACK_SIZE
	.align		4
.L_17:
        /*0038*/ 	.byte	0x04, 0x1e
        /*003a*/ 	.short	(.L_19 - .L_18)
.L_18:
        /*003c*/ 	.word	0x00000000


	//----- nvinfo : EIATTR_CBANK_PARAM_SIZE
	.align		4
.L_19:
        /*0040*/ 	.byte	0x03, 0x19
        /*0042*/ 	.short	0x0008


	//----- nvinfo : EIATTR_PARAM_CBANK
	.align		4
        /*0044*/ 	.byte	0x04, 0x0a
        /*0046*/ 	.short	(.L_21 - .L_20)
	.align		4
.L_20:
        /*0048*/ 	.word	index@(.nv.constant0._Z14area_reductionPf)
        /*004c*/ 	.short	0x0380
        /*004e*/ 	.short	0x0008


	//----- nvinfo : EIATTR_SW_WAR
	.align		4
.L_21:
        /*0050*/ 	.byte	0x04, 0x36
        /*0052*/ 	.short	(.L_23 - .L_22)
.L_22:
        /*0054*/ 	.word	0x00000008
.L_23:


//--------------------- .nv.info._Z10point_testPiPfS0_S0_S0_ --------------------------
	.section	.nv.info._Z10point_testPiPfS0_S0_S0_,"",@"SHT_CUDA_INFO"
	.sectionflags	@""
	.align	4


	//----- nvinfo : EIATTR_CUDA_API_VERSION
	.align		4
        /*0000*/ 	.byte	0x04, 0x37
        /*0002*/ 	.short	(.L_25 - .L_24)
.L_24:
        /*0004*/ 	.word	0x00000082


	//----- nvinfo : EIATTR_KPARAM_INFO
	.align		4
.L_25:
        /*0008*/ 	.byte	0x04, 0x17
        /*000a*/ 	.short	(.L_27 - .L_26)
.L_26:
        /*000c*/ 	.word	0x00000000
        /*0010*/ 	.short	0x0004
        /*0012*/ 	.short	0x0020
        /*0014*/ 	.byte	0x00, 0xf5, 0x21, 0x00


	//----- nvinfo : EIATTR_KPARAM_INFO
	.align		4
.L_27:
        /*0018*/ 	.byte	0x04, 0x17
        /*001a*/ 	.short	(.L_29 - .L_28)
.L_28:
        /*001c*/ 	.word	0x00000000
        /*0020*/ 	.short	0x0003
        /*0022*/ 	.short	0x0018
        /*0024*/ 	.byte	0x00, 0xf5, 0x21, 0x00


	//----- nvinfo : EIATTR_KPARAM_INFO
	.align		4
.L_29:
        /*0028*/ 	.byte	0x04, 0x17
        /*002a*/ 	.short	(.L_31 - .L_30)
.L_30:
        /*002c*/ 	.word	0x00000000
        /*0030*/ 	.short	0x0002
        /*0032*/ 	.short	0x0010
        /*0034*/ 	.byte	0x00, 0xf5, 0x21, 0x00


	//----- nvinfo : EIATTR_KPARAM_INFO
	.align		4
.L_31:
        /*0038*/ 	.byte	0x04, 0x17
        /*003a*/ 	.short	(.L_33 - .L_32)
.L_32:
        /*003c*/ 	.word	0x00000000
        /*0040*/ 	.short	0x0001
        /*0042*/ 	.short	0x0008
        /*0044*/ 	.byte	0x00, 0xf5, 0x21, 0x00


	//----- nvinfo : EIATTR_KPARAM_INFO
	.align		4
.L_33:
        /*0048*/ 	.byte	0x04, 0x17
        /*004a*/ 	.short	(.L_35 - .L_34)
.L_34:
        /*004c*/ 	.word	0x00000000
        /*0050*/ 	.short	0x0000
        /*0052*/ 	.short	0x0000
        /*0054*/ 	.byte	0x00, 0xf5, 0x21, 0x00


	//----- nvinfo : EIATTR_SPARSE_MMA_MASK
	.align		4
.L_35:
        /*0058*/ 	.byte	0x03, 0x50
        /*005a*/ 	.short	0x0000


	//----- nvinfo : EIATTR_MAXREG_COUNT
	.align		4
        /*005c*/ 	.byte	0x03, 0x1b
        /*005e*/ 	.short	0x00ff


	//----- nvinfo : EIATTR_NUM_BARRIERS
	.align		4
        /*0060*/ 	.byte	0x02, 0x4c
        /*0062*/ 	.byte	0x01
	.zero		1


	//----- nvinfo : EIATTR_MERCURY_ISA_VERSION
	.align		4
        /*0064*/ 	.byte	0x03, 0x5f
        /*0066*/ 	.short	0x0101


	//----- nvinfo : EIATTR_VRC_CTA_INIT_COUNT
	.align		4
        /*0068*/ 	.byte	0x02, 0x4a
	.zero		1
	.zero		1


	//----- nvinfo : EIATTR_EXIT_INSTR_OFFSETS
	.align		4
        /*006c*/ 	.byte	0x04, 0x1c
        /*006e*/ 	.short	(.L_37 - .L_36)


	//   ....[0]....
.L_36:
        /*0070*/ 	.word	0x00000140


	//   ....[1]....
        /*0074*/ 	.word	0x00000190


	//----- nvinfo : EIATTR_CBANK_PARAM_SIZE
	.align		4
.L_37:
        /*0078*/ 	.byte	0x03, 0x19
        /*007a*/ 	.short	0x0028


	//----- nvinfo : EIATTR_PARAM_CBANK
	.align		4
        /*007c*/ 	.byte	0x04, 0x0a
        /*007e*/ 	.short	(.L_39 - .L_38)
	.align		4
.L_38:
        /*0080*/ 	.word	index@(.nv.constant0._Z10point_testPiPfS0_S0_S0_)
        /*0084*/ 	.short	0x0380
        /*0086*/ 	.short	0x0028


	//----- nvinfo : EIATTR_SW_WAR
	.align		4
.L_39:
        /*0088*/ 	.byte	0x04, 0x36
        /*008a*/ 	.short	(.L_41 - .L_40)
.L_40:
        /*008c*/ 	.word	0x00000008
.L_41:


//--------------------- .nv.callgraph             --------------------------
	.section	.nv.callgraph,"",@"SHT_CUDA_CALLGRAPH"
	.align	4
	.sectionentsize	8
	.align		4
        /*0000*/ 	.word	0x00000000
	.align		4
        /*0004*/ 	.word	0xffffffff
	.align		4
        /*0008*/ 	.word	0x00000000
	.align		4
        /*000c*/ 	.word	0xfffffffe
	.align		4
        /*0010*/ 	.word	0x00000000
	.align		4
        /*0014*/ 	.word	0xfffffffd
	.align		4
        /*0018*/ 	.word	0x00000000
	.align		4
        /*001c*/ 	.word	0xfffffffc


//--------------------- .text._Z14area_reductionPf --------------------------
	.section	.text._Z14area_reductionPf,"ax",@progbits
	.align	128
        .global         _Z14area_reductionPf
        .type           _Z14area_reductionPf,@function
        .size           _Z14area_reductionPf,(.L_x_7 - _Z14area_reductionPf)
        .other          _Z14area_reductionPf,@"STO_CUDA_ENTRY STV_DEFAULT"
_Z14area_reductionPf:
.text._Z14area_reductionPf:
[----:B------:R-:W-:Y:S01]  /*0000*/  LDC R1, c[0x0][0x37c] ;  /* 0x0000df00ff017b82 */ /* 0x000fe20000000800 */
[----:B------:R-:W0:Y:S07]  /*0010*/  S2R R7, SR_TID.X ;  /* 0x0000000000077919 */ /* 0x000e2e0000002100 */
[----:B------:R-:W0:Y:S01]  /*0020*/  LDC.64 R2, c[0x0][0x380] ;  /* 0x0000e000ff027b82 */ /* 0x000e220000000a00 */
[----:B------:R-:W1:Y:S01]  /*0030*/  LDCU.64 UR6, c[0x0][0x358] ;  /* 0x00006b00ff0677ac */ /* 0x000e620008000a00 */
[----:B0-----:R-:W-:-:S06]  /*0040*/  IMAD.WIDE.U32 R2, R7, 0x4, R2 ;  /* 0x0000000407027825 */ /* 0x001fcc00078e0002 */
[----:B-1----:R-:W2:Y:S01]  /*0050*/  LDG.E R2, desc[UR6][R2.64] ;  /* 0x0000000602027981 */ /* 0x002ea2000c1e1900 */
[----:B------:R-:W0:Y:S01]  /*0060*/  S2UR UR5, SR_CgaCtaId ;  /* 0x00000000000579c3 */ /* 0x000e220000008800 */
[----:B------:R-:W-:Y:S02]  /*0070*/  UMOV UR4, 0x400 ;  /* 0x0000040000047882 */ /* 0x000fe40000000000 */
[----:B0-----:R-:W-:-:S06]  /*0080*/  ULEA UR4, UR5, UR4, 0x18 ;  /* 0x0000000405047291 */ /* 0x001fcc000f8ec0ff */
[----:B------:R-:W-:-:S05]  /*0090*/  LEA R5, R7, UR4, 0x2 ;  /* 0x0000000407057c11 */ /* 0x000fca000f8e10ff */
[----:B------:R-:W0:Y:S02]  /*00a0*/  LDCU UR4, c[0x0][0x360] ;  /* 0x00006c00ff0477ac */ /* 0x000e240008000800 */
[----:B0-----:R-:W-:Y:S01]  /*00b0*/  UISETP.GE.U32.AND UP0, UPT, UR4, 0x2, UPT ;  /* 0x000000020400788c */ /* 0x001fe2000bf06070 */
[----:B--2---:R0:W-:Y:S01]  /*00c0*/  STS [R5], R2 ;  /* 0x0000000205007388 */ /* 0x0041e20000000800 */
[----:B------:R-:W-:Y:S07]  /*00d0*/  BAR.SYNC.DEFER_BLOCKING 0x0 ;  /* 0x0000000000007b1d */ /* 0x000fee0000010000 */
[----:B------:R-:W-:Y:S05]  /*00e0*/  BRA.U !UP0, `(.L_x_0) ;  /* 0x0000000108587547 */ /* 0x000fea000b800000 */
[----:B------:R-:W-:Y:S01]  /*00f0*/  USHF.R.U32.HI UR4, URZ, 0x1, UR4 ;  /* 0x00000001ff047899 */ /* 0x000fe20008011604 */
[----:B------:R-:W-:-:S05]  /*0100*/  IMAD.MOV.U32 R9, RZ, RZ, RZ ;  /* 0x000000ffff097224 */ /* 0x000fca00078e00ff */
[----:B------:R-:W-:-:S07]  /*0110*/  IMAD.U32 R4, RZ, RZ, UR4 ;  /* 0x00000004ff047e24 */ /* 0x000fce000f8e00ff */
.L_x_4:
[----:B------:R-:W-:Y:S01]  /*0120*/  ISETP.GT.U32.AND P0, PT, R4, R7, PT ;  /* 0x000000070400720c */ /* 0x000fe20003f04070 */
[----:B------:R-:W-:Y:S03]  /*0130*/  BSSY.RECONVERGENT B0, `(.L_x_1) ;  /* 0x0000009000007945 */ /* 0x000fe60003800200 */
[----:B------:R-:W-:-:S13]  /*0140*/  ISETP.GT.U32.AND.EX P0, PT, R9, RZ, PT, P0 ;  /* 0x000000ff0900720c */ /* 0x000fda0003f04100 */
[----:B------:R-:W-:Y:S05]  /*0150*/  @!P0 BRA `(.L_x_2) ;  /* 0x0000000000188947 */ /* 0x000fea0003800000 */
[----:B------:R-:W-:-:S05]  /*0160*/  IMAD R0, R4, 0x4, R5 ;  /* 0x0000000404007824 */ /* 0x000fca00078e0205 */
[----:B------:R1:W2:Y:S02]  /*0170*/  LDS R11, [R0] ;  /* 0x00000000000b7984 */ /* 0x0002a40000000800 */
.L_x_3:
[----:B0-----:R-:W2:Y:S02]  /*0180*/  LDS R2, [R5] ;  /* 0x0000000005027984 */ /* 0x001ea40000000800 */
[----:B--2---:R-:W-:-:S05]  /*0190*/  FADD R3, R11, R2 ;  /* 0x000000020b037221 */ /* 0x004fca0000000000 */
[----:B------:R-:W0:Y:S02]  /*01a0*/  ATOMS.CAST.SPIN P0, [R5], R2, R3 ;  /* 0x000000020500758d */ /* 0x000e240001800003 */
[----:B0-----:R-:W-:Y:S05]  /*01b0*/  @!P0 BRA `(.L_x_3) ;  /* 0xfffffffc00f08947 */ /* 0x001fea000383ffff */
.L_x_2:
[----:B------:R-:W-:Y:S05]  /*01c0*/  BSYNC.RECONVERGENT B0 ;  /* 0x0000000000007941 */ /* 0x000fea0003800200 */
.L_x_1:
[----:B------:R-:W-:Y:S01]  /*01d0*/  BAR.SYNC.DEFER_BLOCKING 0x0 ;  /* 0x0000000000007b1d */ /* 0x000fe20000010000 */
[C---:B------:R-:W-:Y:S02]  /*01e0*/  ISETP.GT.U32.AND P0, PT, R4.reuse, 0x1, PT ;  /* 0x000000010400780c */ /* 0x040fe40003f04070 */
[--C-:B0-----:R-:W-:Y:S02]  /*01f0*/  SHF.R.U32.HI R2, RZ, 0x1, R9.reuse ;  /* 0x00000001ff027819 */ /* 0x101fe40000011609 */
[----:B------:R-:W-:Y:S02]  /*0200*/  ISETP.GT.U32.AND.EX P0, PT, R9, RZ, PT, P0 ;  /* 0x000000ff0900720c */ /* 0x000fe40003f04100 */
[----:B-1----:R-:W-:Y:S01]  /*0210*/  SHF.R.U64 R0, R4, 0x1, R9 ;  /* 0x0000000104007819 */ /* 0x002fe20000001209 */
[----:B------:R-:W-:-:S04]  /*0220*/  IMAD.MOV.U32 R9, RZ, RZ, R2 ;  /* 0x000000ffff097224 */ /* 0x000fc800078e0002 */
[----:B------:R-:W-:-:S06]  /*0230*/  IMAD.MOV.U32 R4, RZ, RZ, R0 ;  /* 0x000000ffff047224 */ /* 0x000fcc00078e0000 */
[----:B------:R-:W-:Y:S05]  /*0240*/  @P0 BRA `(.L_x_4) ;  /* 0xfffffffc00b40947 */ /* 0x000fea000383ffff */
.L_x_0:
[----:B------:R-:W-:Y:S01]  /*0250*/  BAR.SYNC.DEFER_BLOCKING 0x0 ;  /* 0x0000000000007b1d */ /* 0x000fe20000010000 */
[----:B------:R-:W-:-:S13]  /*0260*/  ISETP.NE.AND P0, PT, R7, RZ, PT ;  /* 0x000000ff0700720c */ /* 0x000fda0003f05270 */
[----:B------:R-:W-:Y:S05]  /*0270*/  @P0 EXIT ;  /* 0x000000000000094d */ /* 0x000fea0003800000 */
[----:B------:R-:W1:Y:S01]  /*0280*/  S2UR UR5, SR_CgaCtaId ;  /* 0x00000000000579c3 */ /* 0x000e620000008800 */
[----:B------:R-:W-:-:S07]  /*0290*/  UMOV UR4, 0x400 ;  /* 0x0000040000047882 */ /* 0x000fce0000000000 */
[----:B0-----:R-:W0:Y:S01]  /*02a0*/  LDC.64 R2, c[0x0][0x380] ;  /* 0x0000e000ff027b82 */ /* 0x001e220000000a00 */
[----:B-1----:R-:W-:-:S09]  /*02b0*/  ULEA UR4, UR5, UR4, 0x18 ;  /* 0x0000000405047291 */ /* 0x002fd2000f8ec0ff */
[----:B------:R-:W0:Y:S04]  /*02c0*/  LDS R5, [UR4] ;  /* 0x00000004ff057984 */ /* 0x000e280008000800 */
[----:B0-----:R-:W-:Y:S01]  /*02d0*/  STG.E desc[UR6][R2.64], R5 ;  /* 0x0000000502007986 */ /* 0x001fe2000c101906 */
[----:B------:R-:W-:Y:S05]  /*02e0*/  EXIT ;  /* 0x000000000000794d */ /* 0x000fea0003800000 */
.L_x_5:
[----:B------:R-:W-:-:S00]  /*02f0*/  BRA `(.L_x_5) ;  /* 0xfffffffc00fc7947 */ /* 0x000fc0000383ffff */
[----:B------:R-:W-:-:S00]  /*0300*/  NOP ;  /* 0x0000000000007918 */ /* 0x000fc00000000000 */
[----:B------:R-:W-:-:S00]  /*0310*/  NOP ;  /* 0x0000000000007918 */ /* 0x000fc00000000000 */
[----:B------:R-:W-:-:S00]  /*0320*/  NOP ;  /* 0x0000000000007918 */ /* 0x000fc00000000000 */
[----:B------:R-:W-:-:S00]  /*0330*/  NOP ;  /* 0x0000000000007918 */ /* 0x000fc00000000000 */
[----:B------:R-:W-:-:S00]  /*0340*/  NOP ;  /* 0x0000000000007918 */ /* 0x000fc00000000000 */
[----:B------:R-:W-:-:S00]  /*0350*/  NOP ;  /* 0x0000000000007918 */ /* 0x000fc00000000000 */
[----:B------:R-:W-:-:S00]  /*0360*/  NOP ;  /* 0x0000000000007918 */ /* 0x000fc00000000000 */
[----:B------:R-:W-:-:S00]  /*0370*/  NOP ;  /* 0x0000000000007918 */ /* 0x000fc00000000000 */
.L_x_7:


//--------------------- .text._Z10point_testPiPfS0_S0_S0_ --------------------------
	.section	.text._Z10point_testPiPfS0_S0_S0_,"ax",@progbits
	.align	128
        .global         _Z10point_testPiPfS0_S0_S0_
        .type           _Z10point_testPiPfS0_S0_S0_,@function
        .size           _Z10point_testPiPfS0_S0_S0_,(.L_x_8 - _Z10point_testPiPfS0_S0_S0_)
        .other          _Z10point_testPiPfS0_S0_S0_,@"STO_CUDA_ENTRY STV_DEFAULT"
_Z10point_testPiPfS0_S0_S0_:
.text._Z10point_testPiPfS0_S0_S0_:
[----:B------:R-:W-:Y:S01]  /*0000*/  LDC R1, c[0x0][0x37c] ;  /* 0x0000df00ff017b82 */ /* 0x000fe20000000800 */
[----:B------:R-:W0:Y:S07]  /*0010*/  S2R R13, SR_CTAID.X ;  /* 0x00000000000d7919 */ /* 0x000e2e0000002500 */
[----:B------:R-:W1:Y:S01]  /*0020*/  LDC.64 R4, c[0x0][0x390] ;  /* 0x0000e400ff047b82 */ /* 0x000e620000000a00 */
[----:B------:R-:W0:Y:S01]  /*0030*/  LDCU UR6, c[0x0][0x360] ;  /* 0x00006c00ff0677ac */ /* 0x000e220008000800 */
[----:B------:R-:W0:Y:S01]  /*0040*/  S2R R0, SR_TID.X ;  /* 0x0000000000007919 */ /* 0x000e220000002100 */
[----:B------:R-:W2:Y:S05]  /*0050*/  LDCU.64 UR4, c[0x0][0x358] ;  /* 0x00006b00ff0477ac */ /* 0x000eaa0008000a00 */
[----:B------:R-:W3:Y:S08]  /*0060*/  LDC.64 R2, c[0x0][0x388] ;  /* 0x0000e200ff027b82 */ /* 0x000ef00000000a00 */
[----:B------:R-:W4:Y:S01]  /*0070*/  LDC.64 R6, c[0x0][0x398] ;  /* 0x0000e600ff067b82 */ /* 0x000f220000000a00 */
[----:B0-----:R-:W-:-:S04]  /*0080*/  IMAD R9, R13, UR6, R0 ;  /* 0x000000060d097c24 */ /* 0x001fc8000f8e0200 */
[----:B-1----:R-:W-:-:S04]  /*0090*/  IMAD.WIDE.U32 R4, R9, 0x4, R4 ;  /* 0x0000000409047825 */ /* 0x002fc800078e0004 */
[C---:B---3--:R-:W-:Y:S02]  /*00a0*/  IMAD.WIDE.U32 R2, R9.reuse, 0x4, R2 ;  /* 0x0000000409027825 */ /* 0x048fe400078e0002 */
[----:B--2---:R-:W2:Y:S04]  /*00b0*/  LDG.E R4, desc[UR4][R4.64] ;  /* 0x0000000404047981 */ /* 0x004ea8000c1e1900 */
[----:B------:R-:W3:Y:S01]  /*00c0*/  LDG.E R2, desc[UR4][R2.64] ;  /* 0x0000000402027981 */ /* 0x000ee2000c1e1900 */
[----:B----4-:R-:W-:-:S04]  /*00d0*/  IMAD.WIDE.U32 R6, R9, 0x4, R6 ;  /* 0x0000000409067825 */ /* 0x010fc800078e0006 */
[----:B--2---:R-:W-:-:S04]  /*00e0*/  FMUL R11, R4, R4 ;  /* 0x00000004040b7220 */ /* 0x004fc80000400000 */
[----:B---3--:R-:W-:-:S05]  /*00f0*/  FFMA R11, R2, R2, R11 ;  /* 0x00000002020b7223 */ /* 0x008fca000000000b */
[----:B------:R0:W-:Y:S01]  /*0100*/  STG.E desc[UR4][R6.64], R11 ;  /* 0x0000000b06007986 */ /* 0x0001e2000c101904 */
[----:B------:R-:W-:Y:S06]  /*0110*/  BAR.SYNC.DEFER_BLOCKING 0x0 ;  /* 0x0000000000007b1d */ /* 0x000fec0000010000 */
[----:B------:R-:W2:Y:S02]  /*0120*/  LDG.E R0, desc[UR4][R6.64] ;  /* 0x0000000406007981 */ /* 0x000ea4000c1e1900 */
[----:B--2---:R-:W-:-:S13]  /*0130*/  FSETP.GEU.AND P0, PT, R0, 1, PT ;  /* 0x3f8000000000780b */ /* 0x004fda0003f0e000 */
[----:B0-----:R-:W-:Y:S05]  /*0140*/  @P0 EXIT ;  /* 0x000000000000094d */ /* 0x001fea0003800000 */
[----:B------:R-:W0:Y:S01]  /*0150*/  LDC.64 R2, c[0x0][0x3a0] ;  /* 0x0000e800ff027b82 */ /* 0x000e220000000a00 */
[----:B------:R-:W-:Y:S02]  /*0160*/  HFMA2 R5, -RZ, RZ, 1.875, 0 ;  /* 0x3f800000ff057431 */ /* 0x000fe400000001ff */
[----:B0-----:R-:W-:-:S05]  /*0170*/  IMAD.WIDE.U32 R2, R13, 0x4, R2 ;  /* 0x000000040d027825 */ /* 0x001fca00078e0002 */
[----:B------:R-:W-:Y:S01]  /*0180*/  REDG.E.ADD.F32.FTZ.RN.STRONG.GPU desc[UR4][R2.64], R5 ;  /* 0x00000005020079a6 */ /* 0x000fe2000c12f304 */
[----:B------:R-:W-:Y:S05]  /*0190*/  EXIT ;  /* 0x000000000000794d */ /* 0x000fea0003800000 */
.L_x_6:
        /* <DEDUP_REMOVED lines=14> */
.L_x_8:


//--------------------- .nv.shared._Z14area_reductionPf --------------------------
	.section	.nv.shared._Z14area_reductionPf,"aw",@nobits
	.sectionflags	@""
	.align	16
	.zero		1024


//--------------------- .nv.shared.reserved.0     --------------------------
	.section	.nv.shared.reserved.0,"aw",@nobits
	.weak		__nv_reservedSMEM_offset_0_alias
	.size		__nv_reservedSMEM_offset_0_alias, 0, 64
	.other		__nv_reservedSMEM_offset_0_alias,@"STO_CUDA_RESERVED_SHARED STV_DEFAULT"
__nv_reservedSMEM_offset_0_alias:
	.zero		0
	.zero		64


//--------------------- .nv.shared._Z10point_testPiPfS0_S0_S0_ --------------------------
	.section	.nv.shared._Z10point_testPiPfS0_S0_S0_,"aw",@nobits
	.sectionflags	@""
	.align	16
	.zero		1024


//--------------------- .nv.constant0._Z14area_reductionPf --------------------------
	.section	.nv.constant0._Z14area_reductionPf,"a",@progbits
	.sectionflags	@""
	.align	4
.nv.constant0._Z14area_reductionPf:
	.zero		904


//--------------------- .nv.constant0._Z10point_testPiPfS0_S0_S0_ --------------------------
	.section	.nv.constant0._Z10point_testPiPfS0_S0_S0_,"a",@progbits
	.sectionflags	@""
	.align	4
.nv.constant0._Z10point_testPiPfS0_S0_S0_:
	.zero		936


//--------------------- SYMBOLS --------------------------

	.type		.nv.reservedSmem.offset0,@object
	.size		.nv.reservedSmem.offset0,0x4
	.type		.nv.reservedSmem.cap,@object
	.size		.nv.reservedSmem.cap,0x4
